	.headerflags	@"EF_CUDA_TEXMODE_UNIFIED EF_CUDA_64BIT_ADDRESS EF_CUDA_ACCELERATORS EF_CUDA_SM90 EF_CUDA_VIRTUAL_SM(EF_CUDA_SM90)"
	.elftype	@"ET_EXEC"


//--------------------- .nv.info                  --------------------------
	.section	.nv.info,"",@"SHT_CUDA_INFO"
	.align	4


	//----- nvinfo : EIATTR_REGCOUNT
	.align		4
        /*0000*/ 	.byte	0x04, 0x2f
        /*0002*/ 	.short	(.L_3 - .L_2)
	.align		4
.L_2:
        /*0004*/ 	.word	index@(triton_poi_fused__native_batch_norm_legit_no_training_hardtanh_22)
        /*0008*/ 	.word	0x00000020


	//----- nvinfo : EIATTR_FRAME_SIZE
	.align		4
.L_3:
        /*000c*/ 	.byte	0x04, 0x11
        /*000e*/ 	.short	(.L_5 - .L_4)
	.align		4
.L_4:
        /*0010*/ 	.word	index@(triton_poi_fused__native_batch_norm_legit_no_training_hardtanh_22)
        /*0014*/ 	.word	0x00000000


	//----- nvinfo : EIATTR_MIN_STACK_SIZE
	.align		4
.L_5:
        /*0018*/ 	.byte	0x04, 0x12
        /*001a*/ 	.short	(.L_7 - .L_6)
	.align		4
.L_6:
        /*001c*/ 	.word	index@(triton_poi_fused__native_batch_norm_legit_no_training_hardtanh_22)
        /*0020*/ 	.word	0x00000000
.L_7:


//--------------------- .nv.info.triton_poi_fused__native_batch_norm_legit_no_training_hardtanh_22 --------------------------
	.section	.nv.info.triton_poi_fused__native_batch_norm_legit_no_training_hardtanh_22,"",@"SHT_CUDA_INFO"
	.sectionflags	@""
	.align	4


	//----- nvinfo : EIATTR_CUDA_API_VERSION
	.align		4
        /*0000*/ 	.byte	0x04, 0x37
        /*0002*/ 	.short	(.L_9 - .L_8)
.L_8:
        /*0004*/ 	.word	0x00000080


	//----- nvinfo : EIATTR_KPARAM_INFO
	.align		4
.L_9:
        /*0008*/ 	.byte	0x04, 0x17
        /*000a*/ 	.short	(.L_11 - .L_10)
.L_10:
        /*000c*/ 	.word	0x00000000
        /*0010*/ 	.short	0x0006
        /*0012*/ 	.short	0x0030
        /*0014*/ 	.byte	0x00, 0xf4, 0x21, 0x00


	//----- nvinfo : EIATTR_KPARAM_INFO
	.align		4
.L_11:
        /*0018*/ 	.byte	0x04, 0x17
        /*001a*/ 	.short	(.L_13 - .L_12)
.L_12:
        /*001c*/ 	.word	0x00000000
        /*0020*/ 	.short	0x0005
        /*0022*/ 	.short	0x0028
        /*0024*/ 	.byte	0x00, 0xf0, 0x11, 0x00


	//----- nvinfo : EIATTR_KPARAM_INFO
	.align		4
.L_13:
        /*0028*/ 	.byte	0x04, 0x17
        /*002a*/ 	.short	(.L_15 - .L_14)
.L_14:
        /*002c*/ 	.word	0x00000000
        /*0030*/ 	.short	0x0004
        /*0032*/ 	.short	0x0020
        /*0034*/ 	.byte	0x00, 0xf4, 0x21, 0x00


	//----- nvinfo : EIATTR_KPARAM_INFO
	.align		4
.L_15:
        /*0038*/ 	.byte	0x04, 0x17
        /*003a*/ 	.short	(.L_17 - .L_16)
.L_16:
        /*003c*/ 	.word	0x00000000
        /*0040*/ 	.short	0x0003
        /*0042*/ 	.short	0x0018
        /*0044*/ 	.byte	0x00, 0xf4, 0x21, 0x00


	//----- nvinfo : EIATTR_KPARAM_INFO
	.align		4
.L_17:
        /*0048*/ 	.byte	0x04, 0x17
        /*004a*/ 	.short	(.L_19 - .L_18)
.L_18:
        /*004c*/ 	.word	0x00000000
        /*0050*/ 	.short	0x0002
        /*0052*/ 	.short	0x0010
        /*0054*/ 	.byte	0x00, 0xf4, 0x21, 0x00


	//----- nvinfo : EIATTR_KPARAM_INFO
	.align		4
.L_19:
        /*0058*/ 	.byte	0x04, 0x17
        /*005a*/ 	.short	(.L_21 - .L_20)
.L_20:
        /*005c*/ 	.word	0x00000000
        /*0060*/ 	.short	0x0001
        /*0062*/ 	.short	0x0008
        /*0064*/ 	.byte	0x00, 0xf4, 0x21, 0x00


	//----- nvinfo : EIATTR_KPARAM_INFO
	.align		4
.L_21:
        /*0068*/ 	.byte	0x04, 0x17
        /*006a*/ 	.short	(.L_23 - .L_22)
.L_22:
        /*006c*/ 	.word	0x00000000
        /*0070*/ 	.short	0x0000
        /*0072*/ 	.short	0x0000
        /*0074*/ 	.byte	0x00, 0xf4, 0x21, 0x00


	//----- nvinfo : EIATTR_SPARSE_MMA_MASK
	.align		4
.L_23:
        /*0078*/ 	.byte	0x03, 0x50
        /*007a*/ 	.short	0x0000


	//----- nvinfo : EIATTR_MAXREG_COUNT
	.align		4
        /*007c*/ 	.byte	0x03, 0x1b
        /*007e*/ 	.short	0x00ff


	//----- nvinfo : EIATTR_EXIT_INSTR_OFFSETS
	.align		4
        /*0080*/ 	.byte	0x04, 0x1c
        /*0082*/ 	.short	(.L_25 - .L_24)


	//   ....[0]....
.L_24:
        /*0084*/ 	.word	0x00000760


	//   ....[1]....
        /*0088*/ 	.word	0x00000780


	//----- nvinfo : EIATTR_REQNTID
	.align		4
.L_25:
        /*008c*/ 	.byte	0x04, 0x10
        /*008e*/ 	.short	(.L_27 - .L_26)
.L_26:
        /*0090*/ 	.word	0x00000080
        /*0094*/ 	.word	0x00000001
        /*0098*/ 	.word	0x00000001


	//----- nvinfo : EIATTR_CBANK_PARAM_SIZE
	.align		4
.L_27:
        /*009c*/ 	.byte	0x03, 0x19
        /*009e*/ 	.short	0x0038


	//----- nvinfo : EIATTR_PARAM_CBANK
	.align		4
        /*00a0*/ 	.byte	0x04, 0x0a
        /*00a2*/ 	.short	(.L_29 - .L_28)
	.align		4
.L_28:
        /*00a4*/ 	.word	index@(.nv.constant0.triton_poi_fused__native_batch_norm_legit_no_training_hardtanh_22)
        /*00a8*/ 	.short	0x0210
        /*00aa*/ 	.short	0x0038


	//----- nvinfo : EIATTR_SW_WAR
	.align		4
.L_29:
        /*00ac*/ 	.byte	0x04, 0x36
        /*00ae*/ 	.short	(.L_31 - .L_30)
.L_30:
        /*00b0*/ 	.word	0x00000008
.L_31:


//--------------------- .nv.callgraph             --------------------------
	.section	.nv.callgraph,"",@"SHT_CUDA_CALLGRAPH"
	.align	4
	.sectionentsize	8
	.align		4
        /*0000*/ 	.word	0x00000000
	.align		4
        /*0004*/ 	.word	0xffffffff
	.align		4
        /*0008*/ 	.word	0x00000000
	.align		4
        /*000c*/ 	.word	0xfffffffe
	.align		4
        /*0010*/ 	.word	0x00000000
	.align		4
        /*0014*/ 	.word	0xfffffffd
	.align		4
        /*0018*/ 	.word	0x00000000
	.align		4
        /*001c*/ 	.word	0xfffffffc


//--------------------- .nv.constant4             --------------------------
	.section	.nv.constant4,"a",@progbits
	.align	8
	.align		8
.nv.constant4:
        /*0000*/ 	.dword	_$_str
	.align		8
        /*0008*/ 	.dword	_$_str_$_2


//--------------------- .text.triton_poi_fused__native_batch_norm_legit_no_training_hardtanh_22 --------------------------
	.section	.text.triton_poi_fused__native_batch_norm_legit_no_training_hardtanh_22,"ax",@progbits
	.align	128
        .global         triton_poi_fused__native_batch_norm_legit_no_training_hardtanh_22
        .type           triton_poi_fused__native_batch_norm_legit_no_training_hardtanh_22,@function
        .size           triton_poi_fused__native_batch_norm_legit_no_training_hardtanh_22,(.L_x_1 - triton_poi_fused__native_batch_norm_legit_no_training_hardtanh_22)
        .other          triton_poi_fused__native_batch_norm_legit_no_training_hardtanh_22,@"STO_CUDA_ENTRY STV_DEFAULT"
triton_poi_fused__native_batch_norm_legit_no_training_hardtanh_22:
.text.triton_poi_fused__native_batch_norm_legit_no_training_hardtanh_22:
[----:B------:R-:W0:Y:S01]  /*0000*/  LDC R1, c[0x0][0x28] ;  /* 0x00000a00ff017b82 */ /* 0x000e220000000800 */
[----:B------:R-:W1:Y:S01]  /*0010*/  S2R R0, SR_TID.X ;  /* 0x0000000000007919 */ /* 0x000e620000002100 */
[----:B------:R-:W-:-:S06]  /*0020*/  HFMA2.MMA R2, -RZ, RZ, 0, 0 ;  /* 0x00000000ff027435 */ /* 0x000fcc00000001ff */
[----:B------:R-:W2:Y:S01]  /*0030*/  LDC.64 R12, c[0x0][0x220] ;  /* 0x00008800ff0c7b82 */ /* 0x000ea20000000a00 */
[----:B------:R-:W-:Y:S01]  /*0040*/  UMOV UR4, 0xf0 ;  /* 0x000000f000047882 */ /* 0x000fe20000000000 */
[----:B------:R-:W3:Y:S01]  /*0050*/  S2R R3, SR_CTAID.X ;  /* 0x0000000000037919 */ /* 0x000ee20000002500 */
[----:B------:R-:W-:Y:S01]  /*0060*/  USHF.R.U32 UR6, UR4, 0x4, URZ ;  /* 0x0000000404067899 */ /* 0x000fe2000800163f */
[----:B------:R-:W-:-:S03]  /*0070*/  UMOV UR7, 0x140 ;  /* 0x0000014000077882 */ /* 0x000fc60000000000 */
[----:B------:R-:W-:-:S04]  /*0080*/  ULOP3.LUT UR7, UR7, 0xf, UR6, 0xf8, !UPT ;  /* 0x0000000f07077892 */ /* 0x000fc8000f8ef806 */
[----:B------:R-:W-:Y:S01]  /*0090*/  USHF.L.U32 UR7, UR7, 0x14, URZ ;  /* 0x0000001407077899 */ /* 0x000fe2000800063f */
[----:B------:R-:W-:Y:S01]  /*00a0*/  UMOV UR6, URZ ;  /* 0x0000003f00067c82 */ /* 0x000fe20008000000 */
[----:B------:R-:W-:Y:S02]  /*00b0*/  CS2R R8, SRZ ;  /* 0x0000000000087805 */ /* 0x000fe4000001ff00 */
[----:B------:R-:W-:Y:S01]  /*00c0*/  CS2R R10, SRZ ;  /* 0x00000000000a7805 */ /* 0x000fe2000001ff00 */
[----:B------:R-:W4:Y:S08]  /*00d0*/  LDC.64 R20, c[0x0][0x218] ;  /* 0x00008600ff147b82 */ /* 0x000f300000000a00 */
[----:B------:R-:W5:Y:S08]  /*00e0*/  LDC.64 R14, c[0x0][0x210] ;  /* 0x00008400ff0e7b82 */ /* 0x000f700000000a00 */
[----:B------:R-:W0:Y:S01]  /*00f0*/  LDC.64 R24, c[0x0][0x228] ;  /* 0x00008a00ff187b82 */ /* 0x000e220000000a00 */
[----:B-1----:R-:W-:-:S07]  /*0100*/  IMAD.SHL.U32 R0, R0, 0x4, RZ ;  /* 0x0000000400007824 */ /* 0x002fce00078e00ff */
[----:B------:R-:W1:Y:S01]  /*0110*/  LDC.64 R26, c[0x0][0x230] ;  /* 0x00008c00ff1a7b82 */ /* 0x000e620000000a00 */
[----:B------:R-:W-:-:S05]  /*0120*/  LOP3.LUT R0, R0, 0x1fc, RZ, 0xc0, !PT ;  /* 0x000001fc00007812 */ /* 0x000fca00078ec0ff */
[----:B---3--:R-:W-:-:S04]  /*0130*/  IMAD R3, R3, 0x200, R0 ;  /* 0x0000020003037824 */ /* 0x008fc800078e0200 */
[C---:B------:R-:W-:Y:S01]  /*0140*/  IMAD.HI R0, R3.reuse, -0x77777777, R2 ;  /* 0x8888888903007827 */ /* 0x040fe200078e0202 */
[----:B------:R-:W-:-:S04]  /*0150*/  ISETP.GE.AND P0, PT, R3, 0xb7c0, PT ;  /* 0x0000b7c00300780c */ /* 0x000fc80003f06270 */
[----:B------:R-:W-:-:S04]  /*0160*/  SHF.R.U32.HI R5, RZ, 0x1f, R0 ;  /* 0x0000001fff057819 */ /* 0x000fc80000011600 */
[----:B------:R-:W-:-:S05]  /*0170*/  LEA.HI.SX32 R5, R0, R5, 0x17 ;  /* 0x0000000500057211 */ /* 0x000fca00078fbaff */
[----:B------:R-:W-:-:S04]  /*0180*/  IMAD R17, R5, -0x3c0, R3 ;  /* 0xfffffc4005117824 */ /* 0x000fc800078e0203 */
[----:B--2---:R-:W-:-:S05]  /*0190*/  IMAD.WIDE R12, R17, 0x4, R12 ;  /* 0x00000004110c7825 */ /* 0x004fca00078e020c */
[----:B------:R2:W3:Y:S01]  /*01a0*/  @!P0 LDG.E.EL.128 R8, desc[UR6][R12.64] ;  /* 0x000000060c088981 */ /* 0x0004e2000c2e1d00 */
[----:B------:R-:W-:Y:S02]  /*01b0*/  CS2R R4, SRZ ;  /* 0x0000000000047805 */ /* 0x000fe4000001ff00 */
[----:B------:R-:W-:Y:S01]  /*01c0*/  CS2R R6, SRZ ;  /* 0x0000000000067805 */ /* 0x000fe2000001ff00 */
[----:B----4-:R-:W-:-:S04]  /*01d0*/  IMAD.WIDE R20, R17, 0x4, R20 ;  /* 0x0000000411147825 */ /* 0x010fc800078e0214 */
[----:B-----5:R-:W-:Y:S01]  /*01e0*/  IMAD.WIDE R2, R3, 0x4, R14 ;  /* 0x0000000403027825 */ /* 0x020fe200078e020e */
[----:B------:R-:W-:Y:S01]  /*01f0*/  CS2R R14, SRZ ;  /* 0x00000000000e7805 */ /* 0x000fe2000001ff00 */
[----:B------:R4:W5:Y:S01]  /*0200*/  @!P0 LDG.E.EL.128 R4, desc[UR6][R20.64] ;  /* 0x0000000614048981 */ /* 0x000962000c2e1d00 */
[----:B--2---:R-:W-:Y:S01]  /*0210*/  CS2R R12, SRZ ;  /* 0x00000000000c7805 */ /* 0x004fe2000001ff00 */
[----:B------:R-:W-:Y:S01]  /*0220*/  ULDC.64 UR6, c[0x0][0x208] ;  /* 0x0000820000067ab9 */ /* 0x000fe20000000a00 */
[----:B------:R-:W-:Y:S01]  /*0230*/  USHF.R.U32 UR4, UR4, 0x4, URZ ;  /* 0x0000000404047899 */ /* 0x000fe2000800163f */
[----:B------:R-:W-:-:S03]  /*0240*/  UMOV UR5, 0x140 ;  /* 0x0000014000057882 */ /* 0x000fc60000000000 */
[----:B------:R-:W-:-:S04]  /*0250*/  ULOP3.LUT UR5, UR5, 0xf, UR4, 0xf8, !UPT ;  /* 0x0000000f05057892 */ /* 0x000fc8000f8ef804 */
[----:B------:R-:W-:Y:S01]  /*0260*/  USHF.L.U32 UR5, UR5, 0x14, URZ ;  /* 0x0000001405057899 */ /* 0x000fe2000800063f */
[----:B------:R-:W-:Y:S01]  /*0270*/  UMOV UR4, URZ ;  /* 0x0000003f00047c82 */ /* 0x000fe20008000000 */
[C---:B0-----:R-:W-:Y:S01]  /*0280*/  IMAD.WIDE R24, R17.reuse, 0x4, R24 ;  /* 0x0000000411187825 */ /* 0x041fe200078e0218 */
[----:B------:R-:W-:Y:S01]  /*0290*/  CS2R R18, SRZ ;  /* 0x0000000000127805 */ /* 0x000fe2000001ff00 */
[----:B------:R-:W5:Y:S02]  /*02a0*/  @!P0 LDG.E.128 R12, desc[UR6][R2.64] ;  /* 0x00000006020c8981 */ /* 0x000f64000c1e1d00 */
[----:B-1----:R-:W-:Y:S01]  /*02b0*/  IMAD.WIDE R26, R17, 0x4, R26 ;  /* 0x00000004111a7825 */ /* 0x002fe200078e021a */
[----:B------:R-:W-:Y:S02]  /*02c0*/  CS2R R16, SRZ ;  /* 0x0000000000107805 */ /* 0x000fe4000001ff00 */
[----:B----4-:R-:W-:Y:S02]  /*02d0*/  CS2R R20, SRZ ;  /* 0x0000000000147805 */ /* 0x010fe4000001ff00 */
[----:B------:R-:W-:-:S02]  /*02e0*/  CS2R R22, SRZ ;  /* 0x0000000000167805 */ /* 0x000fc4000001ff00 */
[----:B------:R0:W2:Y:S04]  /*02f0*/  @!P0 LDG.E.EL.128 R16, desc[UR4][R24.64] ;  /* 0x0000000418108981 */ /* 0x0000a8000c2e1d00 */
[----:B------:R-:W2:Y:S01]  /*0300*/  @!P0 LDG.E.EL.128 R20, desc[UR4][R26.64] ;  /* 0x000000041a148981 */ /* 0x000ea2000c2e1d00 */
[----:B---3--:R-:W-:-:S04]  /*0310*/  FADD R8, R8, 9.9999997473787516356e-06 ;  /* 0x3727c5ac08087421 */ /* 0x008fc80000000000 */
[----:B------:R-:W1:Y:S01]  /*0320*/  MUFU.SQRT R0, R8 ;  /* 0x0000000800007308 */ /* 0x000e620000002000 */
[----:B------:R-:W-:Y:S01]  /*0330*/  FADD R9, R9, 9.9999997473787516356e-06 ;  /* 0x3727c5ac09097421 */ /* 0x000fe20000000000 */
[----:B------:R-:W-:Y:S01]  /*0340*/  FADD R11, R11, 9.9999997473787516356e-06 ;  /* 0x3727c5ac0b0b7421 */ /* 0x000fe20000000000 */
[----:B------:R-:W-:-:S05]  /*0350*/  FADD R10, R10, 9.9999997473787516356e-06 ;  /* 0x3727c5ac0a0a7421 */ /* 0x000fca0000000000 */
[----:B------:R-:W3:Y:S08]  /*0360*/  MUFU.SQRT R28, R9 ;  /* 0x00000009001c7308 */ /* 0x000ef00000002000 */
[----:B------:R-:W4:Y:S01]  /*0370*/  MUFU.SQRT R11, R11 ;  /* 0x0000000b000b7308 */ /* 0x000f220000002000 */
[C---:B-1----:R-:W-:Y:S02]  /*0380*/  FSETP.GT.AND P6, PT, |R0|.reuse, 8.50705917302346158658e+37, PT ;  /* 0x7e8000000000780b */ /* 0x042fe40003fc4200 */
[----:B------:R-:W-:-:S05]  /*0390*/  FSETP.GEU.AND P1, PT, |R0|, 1.175494350822287508e-38, PT ;  /* 0x008000000000780b */ /* 0x000fca0003f2e200 */
[----:B------:R-:W1:Y:S01]  /*03a0*/  MUFU.SQRT R29, R10 ;  /* 0x0000000a001d7308 */ /* 0x000e620000002000 */
[----:B------:R-:W-:Y:S01]  /*03b0*/  IMAD.MOV.U32 R8, RZ, RZ, 0x3e800000 ;  /* 0x3e800000ff087424 */ /* 0x000fe200078e00ff */
[----:B---3--:R-:W-:-:S04]  /*03c0*/  FSETP.GT.AND P2, PT, |R28|, 8.50705917302346158658e+37, PT ;  /* 0x7e8000001c00780b */ /* 0x008fc80003f44200 */
[----:B------:R-:W-:Y:S01]  /*03d0*/  @P6 FMUL R0, R0, 0.25 ;  /* 0x3e80000000006820 */ /* 0x000fe20000400000 */
[----:B0-----:R-:W-:Y:S02]  /*03e0*/  FSEL R25, R8, 1, P6 ;  /* 0x3f80000008197808 */ /* 0x001fe40003000000 */
[----:B------:R-:W-:Y:S01]  /*03f0*/  FSETP.GEU.AND P3, PT, |R28|, 1.175494350822287508e-38, PT ;  /* 0x008000001c00780b */ /* 0x000fe20003f6e200 */
[----:B------:R-:W-:Y:S01]  /*0400*/  @!P1 FMUL R0, R0, 16777216 ;  /* 0x4b80000000009820 */ /* 0x000fe20000400000 */
[----:B----4-:R-:W-:Y:S01]  /*0410*/  FSETP.GT.AND P6, PT, |R11|, 8.50705917302346158658e+37, PT ;  /* 0x7e8000000b00780b */ /* 0x010fe20003fc4200 */
[----:B------:R-:W-:Y:S01]  /*0420*/  @!P1 FMUL R25, R25, 16777216 ;  /* 0x4b80000019199820 */ /* 0x000fe20000400000 */
[----:B------:R-:W-:Y:S02]  /*0430*/  FSETP.GEU.AND P1, PT, |R11|, 1.175494350822287508e-38, PT ;  /* 0x008000000b00780b */ /* 0x000fe40003f2e200 */
[C---:B-1----:R-:W-:Y:S01]  /*0440*/  FSETP.GT.AND P4, PT, |R29|.reuse, 8.50705917302346158658e+37, PT ;  /* 0x7e8000001d00780b */ /* 0x042fe20003f84200 */
[----:B------:R-:W0:Y:S01]  /*0450*/  MUFU.RCP R0, R0 ;  /* 0x0000000000007308 */ /* 0x000e220000001000 */
[----:B------:R-:W-:Y:S01]  /*0460*/  FSETP.GEU.AND P5, PT, |R29|, 1.175494350822287508e-38, PT ;  /* 0x008000001d00780b */ /* 0x000fe20003fae200 */
[----:B------:R-:W-:-:S04]  /*0470*/  @P2 FMUL R28, R28, 0.25 ;  /* 0x3e8000001c1c2820 */ /* 0x000fc80000400000 */
[----:B------:R-:W-:Y:S02]  /*0480*/  @!P3 FMUL R28, R28, 16777216 ;  /* 0x4b8000001c1cb820 */ /* 0x000fe40000400000 */
[----:B------:R-:W-:Y:S02]  /*0490*/  @P6 FMUL R11, R11, 0.25 ;  /* 0x3e8000000b0b6820 */ /* 0x000fe40000400000 */
[----:B------:R-:W1:Y:S02]  /*04a0*/  MUFU.RCP R10, R28 ;  /* 0x0000001c000a7308 */ /* 0x000e640000001000 */
[----:B------:R-:W-:Y:S01]  /*04b0*/  @P4 FMUL R29, R29, 0.25 ;  /* 0x3e8000001d1d4820 */ /* 0x000fe20000400000 */
[----:B------:R-:W-:-:S03]  /*04c0*/  @!P1 FMUL R11, R11, 16777216 ;  /* 0x4b8000000b0b9820 */ /* 0x000fc60000400000 */
[----:B------:R-:W-:Y:S01]  /*04d0*/  @!P5 FMUL R29, R29, 16777216 ;  /* 0x4b8000001d1dd820 */ /* 0x000fe20000400000 */
[----:B0-----:R-:W-:Y:S02]  /*04e0*/  FMUL R0, R0, R25 ;  /* 0x0000001900007220 */ /* 0x001fe40000400000 */
[----:B------:R-:W0:Y:S01]  /*04f0*/  MUFU.RCP R11, R11 ;  /* 0x0000000b000b7308 */ /* 0x000e220000001000 */
[----:B------:R-:W-:-:S07]  /*0500*/  FSEL R25, R8, 1, P2 ;  /* 0x3f80000008197808 */ /* 0x000fce0001000000 */
[----:B------:R-:W3:Y:S01]  /*0510*/  MUFU.RCP R9, R29 ;  /* 0x0000001d00097308 */ /* 0x000ee20000001000 */
[----:B------:R-:W-:Y:S01]  /*0520*/  @!P3 FMUL R25, R25, 16777216 ;  /* 0x4b8000001919b820 */ /* 0x000fe20000400000 */
[C---:B------:R-:W-:Y:S02]  /*0530*/  FSEL R24, R8.reuse, 1, P4 ;  /* 0x3f80000008187808 */ /* 0x040fe40002000000 */
[----:B------:R-:W-:Y:S01]  /*0540*/  FSEL R8, R8, 1, P6 ;  /* 0x3f80000008087808 */ /* 0x000fe20003000000 */
[----:B-1----:R-:W-:Y:S01]  /*0550*/  FMUL R10, R10, R25 ;  /* 0x000000190a0a7220 */ /* 0x002fe20000400000 */
[----:B-----5:R-:W-:Y:S01]  /*0560*/  FADD R25, -R4, R12 ;  /* 0x0000000c04197221 */ /* 0x020fe20000000100 */
[----:B------:R-:W-:Y:S02]  /*0570*/  @!P5 FMUL R24, R24, 16777216 ;  /* 0x4b8000001818d820 */ /* 0x000fe40000400000 */
[----:B------:R-:W-:Y:S01]  /*0580*/  @!P1 FMUL R8, R8, 16777216 ;  /* 0x4b80000008089820 */ /* 0x000fe20000400000 */
[----:B------:R-:W-:Y:S01]  /*0590*/  FMUL R25, R0, R25 ;  /* 0x0000001900197220 */ /* 0x000fe20000400000 */
[----:B------:R-:W-:Y:S01]  /*05a0*/  FADD R6, -R6, R14 ;  /* 0x0000000e06067221 */ /* 0x000fe20000000100 */
[----:B------:R-:W-:Y:S01]  /*05b0*/  FADD R5, -R5, R13 ;  /* 0x0000000d05057221 */ /* 0x000fe20000000100 */
[----:B0-----:R-:W-:Y:S01]  /*05c0*/  FMUL R8, R11, R8 ;  /* 0x000000080b087220 */ /* 0x001fe20000400000 */
[----:B------:R-:W-:Y:S01]  /*05d0*/  FADD R7, -R7, R15 ;  /* 0x0000000f07077221 */ /* 0x000fe20000000100 */
[----:B---3--:R-:W-:Y:S01]  /*05e0*/  FMUL R9, R9, R24 ;  /* 0x0000001809097220 */ /* 0x008fe20000400000 */
[----:B--2---:R-:W-:Y:S01]  /*05f0*/  FFMA R16, R25, R16, R20 ;  /* 0x0000001019107223 */ /* 0x004fe20000000014 */
[----:B------:R-:W-:Y:S01]  /*0600*/  FMUL R10, R10, R5 ;  /* 0x000000050a0a7220 */ /* 0x000fe20000400000 */
[----:B------:R-:W-:Y:S01]  /*0610*/  FMUL R8, R8, R7 ;  /* 0x0000000708087220 */ /* 0x000fe20000400000 */
[----:B------:R-:W-:-:S02]  /*0620*/  FMUL R9, R9, R6 ;  /* 0x0000000609097220 */ /* 0x000fc40000400000 */
[----:B------:R-:W-:Y:S01]  /*0630*/  FFMA R10, R10, R17, R21 ;  /* 0x000000110a0a7223 */ /* 0x000fe20000000015 */
[----:B------:R-:W-:Y:S01]  /*0640*/  FMNMX.NAN R16, RZ, R16, !PT ;  /* 0x00000010ff107209 */ /* 0x000fe20007820000 */
[----:B------:R-:W-:Y:S01]  /*0650*/  FFMA R9, R9, R18, R22 ;  /* 0x0000001209097223 */ /* 0x000fe20000000016 */
[----:B------:R-:W-:Y:S02]  /*0660*/  FFMA R8, R8, R19, R23 ;  /* 0x0000001308087223 */ /* 0x000fe40000000017 */
[----:B------:R-:W-:Y:S02]  /*0670*/  FSETP.GEU.AND P6, PT, R16, 6, PT ;  /* 0x40c000001000780b */ /* 0x000fe40003fce000 */
[----:B------:R-:W-:Y:S02]  /*0680*/  FMNMX.NAN R17, RZ, R10, !PT ;  /* 0x0000000aff117209 */ /* 0x000fe40007820000 */
[----:B------:R-:W-:Y:S02]  /*0690*/  FMNMX.NAN R18, RZ, R9, !PT ;  /* 0x00000009ff127209 */ /* 0x000fe40007820000 */
[----:B------:R-:W-:-:S02]  /*06a0*/  FMNMX.NAN R19, RZ, R8, !PT ;  /* 0x00000008ff137209 */ /* 0x000fc40007820000 */
[----:B------:R-:W-:Y:S02]  /*06b0*/  FSETP.GEU.AND P4, PT, R17, 6, PT ;  /* 0x40c000001100780b */ /* 0x000fe40003f8e000 */
[----:B------:R-:W-:Y:S02]  /*06c0*/  FSETP.GEU.AND P2, PT, R18, 6, PT ;  /* 0x40c000001200780b */ /* 0x000fe40003f4e000 */
[----:B------:R-:W-:Y:S02]  /*06d0*/  FSETP.GEU.AND P1, PT, R19, 6, PT ;  /* 0x40c000001300780b */ /* 0x000fe40003f2e000 */
[C---:B------:R-:W-:Y:S02]  /*06e0*/  FSETP.NAN.AND P5, PT, R16.reuse, R16, PT ;  /* 0x000000101000720b */ /* 0x040fe40003fa8000 */
[----:B------:R-:W-:Y:S02]  /*06f0*/  FSETP.NAN.AND P3, PT, R17, R17, PT ;  /* 0x000000111100720b */ /* 0x000fe40003f68000 */
[----:B------:R-:W-:-:S02]  /*0700*/  @P6 SEL R16, R16, 0x40c00000, P5 ;  /* 0x40c0000010106807 */ /* 0x000fc40002800000 */
[C---:B------:R-:W-:Y:S02]  /*0710*/  FSETP.NAN.AND P5, PT, R18.reuse, R18, PT ;  /* 0x000000121200720b */ /* 0x040fe40003fa8000 */
[----:B------:R-:W-:Y:S02]  /*0720*/  FSETP.NAN.AND P6, PT, R19, R19, PT ;  /* 0x000000131300720b */ /* 0x000fe40003fc8000 */
[----:B------:R-:W-:Y:S02]  /*0730*/  @P4 SEL R17, R17, 0x40c00000, P3 ;  /* 0x40c0000011114807 */ /* 0x000fe40001800000 */
[----:B------:R-:W-:Y:S02]  /*0740*/  @P2 SEL R18, R18, 0x40c00000, P5 ;  /* 0x40c0000012122807 */ /* 0x000fe40002800000 */
[----:B------:R-:W-:Y:S01]  /*0750*/  @P1 SEL R19, R19, 0x40c00000, P6 ;  /* 0x40c0000013131807 */ /* 0x000fe20003000000 */
[----:B------:R-:W-:Y:S06]  /*0760*/  @P0 EXIT ;  /* 0x000000000000094d */ /* 0x000fec0003800000 */
[----:B------:R-:W-:Y:S01]  /*0770*/  STG.E.128 desc[UR6][R2.64], R16 ;  /* 0x0000001002007986 */ /* 0x000fe2000c101d06 */
[----:B------:R-:W-:Y:S05]  /*0780*/  EXIT ;  /* 0x000000000000794d */ /* 0x000fea0003800000 */
.L_x_0:
[----:B------:R-:W-:-:S00]  /*0790*/  BRA `(.L_x_0) ;  /* 0xfffffffc00fc7947 */ /* 0x000fc0000383ffff */
[----:B------:R-:W-:-:S00]  /*07a0*/  NOP ;  /* 0x0000000000007918 */ /* 0x000fc00000000000 */
        /* <DEDUP_REMOVED lines=13> */
.L_x_1:


//--------------------- .nv.global.init           --------------------------
	.section	.nv.global.init,"aw",@progbits
.nv.global.init:
	.type		_$_str,@object
	.size		_$_str,(_$_str_$_2 - _$_str)
_$_str:
        /*0000*/ 	.byte	0x5f, 0x5f, 0x43, 0x55, 0x44, 0x41, 0x5f, 0x46, 0x54, 0x5a, 0x00
	.type		_$_str_$_2,@object
	.size		_$_str_$_2,(.L_1 - _$_str_$_2)
_$_str_$_2:
        /*000b*/ 	.byte	0x5f, 0x5f, 0x43, 0x55, 0x44, 0x41, 0x5f, 0x50, 0x52, 0x45, 0x43, 0x5f, 0x53, 0x51, 0x52, 0x54
        /*001b*/ 	.byte	0x00
.L_1:


//--------------------- .nv.shared.reserved.0     --------------------------
	.section	.nv.shared.reserved.0,"aw",@nobits
	.weak		__nv_reservedSMEM_offset_0_alias
	.size		__nv_reservedSMEM_offset_0_alias, 0, 0
	.other		__nv_reservedSMEM_offset_0_alias,@"STO_CUDA_RESERVED_SHARED STV_DEFAULT"
__nv_reservedSMEM_offset_0_alias:
	.zero		0


//--------------------- .nv.constant0.triton_poi_fused__native_batch_norm_legit_no_training_hardtanh_22 --------------------------
	.section	.nv.constant0.triton_poi_fused__native_batch_norm_legit_no_training_hardtanh_22,"a",@progbits
	.sectionflags	@""
	.align	4
.nv.constant0.triton_poi_fused__native_batch_norm_legit_no_training_hardtanh_22:
	.zero		584


//--------------------- SYMBOLS --------------------------

	.type		.nv.reservedSmem.offset0,@object
	.size		.nv.reservedSmem.offset0,0x4
